//
// Generated by NVIDIA NVVM Compiler
//
// Compiler Build ID: CL-36424714
// Cuda compilation tools, release 13.0, V13.0.88
// Based on NVVM 20.0.0
//

.version 9.0
.target sm_100
.address_size 64

	// .globl	_Z12naiveSoftmaxPfS_i

.visible .entry _Z12naiveSoftmaxPfS_i(
	.param .u64 .ptr .align 1 _Z12naiveSoftmaxPfS_i_param_0,
	.param .u64 .ptr .align 1 _Z12naiveSoftmaxPfS_i_param_1,
	.param .u32 _Z12naiveSoftmaxPfS_i_param_2
)
{
	.reg .b32 	%r<4>;
	.reg .b32 	%f<14>;
	.reg .b64 	%rd<8>;

	ld.param.u64 	%rd1, [_Z12naiveSoftmaxPfS_i_param_0];
	ld.param.u64 	%rd2, [_Z12naiveSoftmaxPfS_i_param_1];
	cvta.to.global.u64 	%rd3, %rd2;
	cvta.to.global.u64 	%rd4, %rd1;
	mov.u32 	%r1, %tid.x;
	mul.wide.u32 	%rd5, %r1, 4;
	add.s64 	%rd6, %rd4, %rd5;
	ld.global.f32 	%f1, [%rd6];
	fma.rn.f32 	%f2, %f1, 0f3BBB989D, 0f3F000000;
	cvt.sat.f32.f32 	%f3, %f2;
	mov.f32 	%f4, 0f4B400001;
	mov.f32 	%f5, 0f437C0000;
	fma.rm.f32 	%f6, %f3, %f5, %f4;
	add.f32 	%f7, %f6, 0fCB40007F;
	neg.f32 	%f8, %f7;
	fma.rn.f32 	%f9, %f1, 0f3FB8AA3B, %f8;
	fma.rn.f32 	%f10, %f1, 0f32A57060, %f9;
	mov.b32 	%r2, %f6;
	shl.b32 	%r3, %r2, 23;
	mov.b32 	%f11, %r3;
	ex2.approx.ftz.f32 	%f12, %f10;
	mul.f32 	%f13, %f12, %f11;
	add.s64 	%rd7, %rd3, %rd5;
	st.global.f32 	[%rd7], %f13;
	ret;

}


// ===== COMPILED SASS (sm_100) =====

	.target	sm_100

	.elftype	@"ET_EXEC"


//--------------------- .note.nv.tkinfo           --------------------------
	.section	.note.nv.tkinfo,"",@"SHT_NOTE"
	.sectionflags	@"SHF_NOTE_NV_TKINFO"
	.tkinfo
        /*0018*/ 	.word	0x00000002
        /*0030*/ 	.string	""
        /*0030*/ 	.string	"ptxas"
        /*0030*/ 	.string	"Cuda compilation tools, release 13.0, V13.0.88"
        /*0030*/ 	.string	"Build cuda_13.0.r13.0/compiler.36424714_0"
        /*0030*/ 	.string	"-arch sm_100 -m 64 "



//--------------------- .note.nv.cuinfo           --------------------------
	.section	.note.nv.cuinfo,"",@"SHT_NOTE"
	.sectionflags	@"SHF_NOTE_NV_CUINFO"
        /*0018*/ 	.short	0x0002
        /*001a*/ 	.short	0x0064
        /*001c*/ 	.short	0x0082
	.zero		2


//--------------------- .nv.info                  --------------------------
	.section	.nv.info,"",@"SHT_CUDA_INFO"
	.align	4


	//----- nvinfo : EIATTR_REGCOUNT
	.align		4
        /*0000*/ 	.byte	0x04, 0x2f
        /*0002*/ 	.short	(.L_1 - .L_0)
	.align		4
.L_0:
        /*0004*/ 	.word	index@(_Z12naiveSoftmaxPfS_i)
        /*0008*/ 	.word	0x0000000c


	//----- nvinfo : EIATTR_FRAME_SIZE
	.align		4
.L_1:
        /*000c*/ 	.byte	0x04, 0x11
        /*000e*/ 	.short	(.L_3 - .L_2)
	.align		4
.L_2:
        /*0010*/ 	.word	index@(_Z12naiveSoftmaxPfS_i)
        /*0014*/ 	.word	0x00000000


	//----- nvinfo : EIATTR_MIN_STACK_SIZE
	.align		4
.L_3:
        /*0018*/ 	.byte	0x04, 0x12
        /*001a*/ 	.short	(.L_5 - .L_4)
	.align		4
.L_4:
        /*001c*/ 	.word	index@(_Z12naiveSoftmaxPfS_i)
        /*0020*/ 	.word	0x00000000
.L_5:


//--------------------- .nv.compat                --------------------------
	.section	.nv.compat,"",@"SHT_CUDA_COMPAT_INFO"
	.align	4
        /*0000*/ 	.byte	0x02, 0x09, 0x00, 0x00, 0x02, 0x02, 0x01, 0x00, 0x02, 0x05, 0x05, 0x00, 0x03, 0x07, 0x01, 0x01
        /*0010*/ 	.byte	0x02, 0x03, 0x00, 0x00, 0x02, 0x06, 0x01, 0x00, 0x04, 0x0b, 0x08, 0x00, 0x09, 0x00, 0x00, 0x00
        /*0020*/ 	.byte	0x00, 0x00, 0x00, 0x00


//--------------------- .nv.info._Z12naiveSoftmaxPfS_i --------------------------
	.section	.nv.info._Z12naiveSoftmaxPfS_i,"",@"SHT_CUDA_INFO"
	.sectionflags	@""
	.align	4


	//----- nvinfo : EIATTR_CUDA_API_VERSION
	.align		4
        /*0000*/ 	.byte	0x04, 0x37
        /*0002*/ 	.short	(.L_7 - .L_6)
.L_6:
        /*0004*/ 	.word	0x00000082


	//----- nvinfo : EIATTR_KPARAM_INFO
	.align		4
.L_7:
        /*0008*/ 	.byte	0x04, 0x17
        /*000a*/ 	.short	(.L_9 - .L_8)
.L_8:
        /*000c*/ 	.word	0x00000000
        /*0010*/ 	.short	0x0002
        /*0012*/ 	.short	0x0010
        /*0014*/ 	.byte	0x00, 0xf0, 0x11, 0x00


	//----- nvinfo : EIATTR_KPARAM_INFO
	.align		4
.L_9:
        /*0018*/ 	.byte	0x04, 0x17
        /*001a*/ 	.short	(.L_11 - .L_10)
.L_10:
        /*001c*/ 	.word	0x00000000
        /*0020*/ 	.short	0x0001
        /*0022*/ 	.short	0x0008
        /*0024*/ 	.byte	0x00, 0xf5, 0x21, 0x00


	//----- nvinfo : EIATTR_KPARAM_INFO
	.align		4
.L_11:
        /*0028*/ 	.byte	0x04, 0x17
        /*002a*/ 	.short	(.L_13 - .L_12)
.L_12:
        /*002c*/ 	.word	0x00000000
        /*0030*/ 	.short	0x0000
        /*0032*/ 	.short	0x0000
        /*0034*/ 	.byte	0x00, 0xf5, 0x21, 0x00


	//----- nvinfo : EIATTR_SPARSE_MMA_MASK
	.align		4
.L_13:
        /*0038*/ 	.byte	0x03, 0x50
        /*003a*/ 	.short	0x0000


	//----- nvinfo : EIATTR_MAXREG_COUNT
	.align		4
        /*003c*/ 	.byte	0x03, 0x1b
        /*003e*/ 	.short	0x00ff


	//----- nvinfo : EIATTR_MERCURY_ISA_VERSION
	.align		4
        /*0040*/ 	.byte	0x03, 0x5f
        /*0042*/ 	.short	0x0101


	//----- nvinfo : EIATTR_VRC_CTA_INIT_COUNT
	.align		4
        /*0044*/ 	.byte	0x02, 0x4a
	.zero		1
	.zero		1


	//----- nvinfo : EIATTR_EXIT_INSTR_OFFSETS
	.align		4
        /*0048*/ 	.byte	0x04, 0x1c
        /*004a*/ 	.short	(.L_15 - .L_14)


	//   ....[0]....
.L_14:
        /*004c*/ 	.word	0x00000130


	//----- nvinfo : EIATTR_CBANK_PARAM_SIZE
	.align		4
.L_15:
        /*0050*/ 	.byte	0x03, 0x19
        /*0052*/ 	.short	0x0014


	//----- nvinfo : EIATTR_PARAM_CBANK
	.align		4
        /*0054*/ 	.byte	0x04, 0x0a
        /*0056*/ 	.short	(.L_17 - .L_16)
	.align		4
.L_16:
        /*0058*/ 	.word	index@(.nv.constant0._Z12naiveSoftmaxPfS_i)
        /*005c*/ 	.short	0x0380
        /*005e*/ 	.short	0x0014


	//----- nvinfo : EIATTR_SW_WAR
	.align		4
.L_17:
        /*0060*/ 	.byte	0x04, 0x36
        /*0062*/ 	.short	(.L_19 - .L_18)
.L_18:
        /*0064*/ 	.word	0x00000008
.L_19:


//--------------------- .nv.callgraph             --------------------------
	.section	.nv.callgraph,"",@"SHT_CUDA_CALLGRAPH"
	.align	4
	.sectionentsize	8
	.align		4
        /*0000*/ 	.word	0x00000000
	.align		4
        /*0004*/ 	.word	0xffffffff
	.align		4
        /*0008*/ 	.word	0x00000000
	.align		4
        /*000c*/ 	.word	0xfffffffe
	.align		4
        /*0010*/ 	.word	0x00000000
	.align		4
        /*0014*/ 	.word	0xfffffffd
	.align		4
        /*0018*/ 	.word	0x00000000
	.align		4
        /*001c*/ 	.word	0xfffffffc


//--------------------- .text._Z12naiveSoftmaxPfS_i --------------------------
	.section	.text._Z12naiveSoftmaxPfS_i,"ax",@progbits
	.align	128
        .global         _Z12naiveSoftmaxPfS_i
        .type           _Z12naiveSoftmaxPfS_i,@function
        .size           _Z12naiveSoftmaxPfS_i,(.L_x_1 - _Z12naiveSoftmaxPfS_i)
        .other          _Z12naiveSoftmaxPfS_i,@"STO_CUDA_ENTRY STV_DEFAULT"
_Z12naiveSoftmaxPfS_i:
.text._Z12naiveSoftmaxPfS_i:
[----:B------:R-:W-:Y:S01]  /*0000*/  LDC R1, c[0x0][0x37c] ;  /* 0x0000df00ff017b82 */ /* 0x000fe20000000800 */
[----:B------:R-:W0:Y:S07]  /*0010*/  S2R R9, SR_TID.X ;  /* 0x0000000000097919 */ /* 0x000e2e0000002100 */
[----:B------:R-:W0:Y:S01]  /*0020*/  LDC.64 R2, c[0x0][0x380] ;  /* 0x0000e000ff027b82 */ /* 0x000e220000000a00 */
[----:B------:R-:W1:Y:S01]  /*0030*/  LDCU.64 UR4, c[0x0][0x358] ;  /* 0x00006b00ff0477ac */ /* 0x000e620008000a00 */
[----:B0-----:R-:W-:-:S06]  /*0040*/  IMAD.WIDE.U32 R2, R9, 0x4, R2 ;  /* 0x0000000409027825 */ /* 0x001fcc00078e0002 */
[----:B-1----:R-:W2:Y:S01]  /*0050*/  LDG.E R2, desc[UR4][R2.64] ;  /* 0x0000000402027981 */ /* 0x002ea2000c1e1900 */
[----:B------:R-:W-:Y:S01]  /*0060*/  HFMA2 R5, -RZ, RZ, 0.96630859375, -0.0022525787353515625 ;  /* 0x3bbb989dff057431 */ /* 0x000fe200000001ff */
[----:B------:R-:W-:-:S04]  /*0070*/  MOV R7, 0x437c0000 ;  /* 0x437c000000077802 */ /* 0x000fc80000000f00 */
[----:B--2---:R-:W-:Y:S02]  /*0080*/  FFMA.SAT R0, R2, R5, 0.5 ;  /* 0x3f00000002007423 */ /* 0x004fe40000002005 */
[----:B------:R-:W0:Y:S02]  /*0090*/  LDC.64 R4, c[0x0][0x388] ;  /* 0x0000e200ff047b82 */ /* 0x000e240000000a00 */
[----:B------:R-:W-:-:S04]  /*00a0*/  FFMA.RM R0, R0, R7, 12582913 ;  /* 0x4b40000100007423 */ /* 0x000fc80000004007 */
[C---:B------:R-:W-:Y:S01]  /*00b0*/  FADD R7, R0.reuse, -12583039 ;  /* 0xcb40007f00077421 */ /* 0x040fe20000000000 */
[----:B------:R-:W-:-:S03]  /*00c0*/  SHF.L.U32 R0, R0, 0x17, RZ ;  /* 0x0000001700007819 */ /* 0x000fc600000006ff */
[----:B------:R-:W-:-:S04]  /*00d0*/  FFMA R7, R2, 1.4426950216293334961, -R7 ;  /* 0x3fb8aa3b02077823 */ /* 0x000fc80000000807 */
[----:B------:R-:W-:-:S06]  /*00e0*/  FFMA R7, R2, 1.925963033500011079e-08, R7 ;  /* 0x32a5706002077823 */ /* 0x000fcc0000000007 */
[----:B------:R-:W1:Y:S01]  /*00f0*/  MUFU.EX2 R7, R7 ;  /* 0x0000000700077308 */ /* 0x000e620000000800 */
[----:B0-----:R-:W-:-:S04]  /*0100*/  IMAD.WIDE.U32 R2, R9, 0x4, R4 ;  /* 0x0000000409027825 */ /* 0x001fc800078e0004 */
[----:B-1----:R-:W-:-:S05]  /*0110*/  FMUL R5, R0, R7 ;  /* 0x0000000700057220 */ /* 0x002fca0000400000 */
[----:B------:R-:W-:Y:S01]  /*0120*/  STG.E desc[UR4][R2.64], R5 ;  /* 0x0000000502007986 */ /* 0x000fe2000c101904 */
[----:B------:R-:W-:Y:S05]  /*0130*/  EXIT ;  /* 0x000000000000794d */ /* 0x000fea0003800000 */
.L_x_0:
[----:B------:R-:W-:-:S00]  /*0140*/  BRA `(.L_x_0) ;  /* 0xfffffffc00fc7947 */ /* 0x000fc0000383ffff */
[----:B------:R-:W-:-:S00]  /*0150*/  NOP ;  /* 0x0000000000007918 */ /* 0x000fc00000000000 */
        /* <DEDUP_REMOVED lines=10> */
.L_x_1:


//--------------------- .nv.shared.reserved.0     --------------------------
	.section	.nv.shared.reserved.0,"aw",@nobits
	.weak		__nv_reservedSMEM_offset_0_alias
	.size		__nv_reservedSMEM_offset_0_alias, 0, 64
	.other		__nv_reservedSMEM_offset_0_alias,@"STO_CUDA_RESERVED_SHARED STV_DEFAULT"
__nv_reservedSMEM_offset_0_alias:
	.zero		0
	.zero		64


//--------------------- .nv.constant0._Z12naiveSoftmaxPfS_i --------------------------
	.section	.nv.constant0._Z12naiveSoftmaxPfS_i,"a",@progbits
	.sectionflags	@""
	.align	4
.nv.constant0._Z12naiveSoftmaxPfS_i:
	.zero		916


//--------------------- SYMBOLS --------------------------

	.type		.nv.reservedSmem.offset0,@object
	.size		.nv.reservedSmem.offset0,0x4
